//
// Generated by NVIDIA NVVM Compiler
//
// Compiler Build ID: CL-36424714
// Cuda compilation tools, release 13.0, V13.0.88
// Based on NVVM 20.0.0
//

.version 9.0
.target sm_100
.address_size 64

	// .globl	_Z17tiledMatMulKernelPfS_S_iii
// _ZZ17tiledMatMulKernelPfS_S_iiiE4ds_A has been demoted
// _ZZ17tiledMatMulKernelPfS_S_iiiE4ds_B has been demoted

.visible .entry _Z17tiledMatMulKernelPfS_S_iii(
	.param .u64 .ptr .align 1 _Z17tiledMatMulKernelPfS_S_iii_param_0,
	.param .u64 .ptr .align 1 _Z17tiledMatMulKernelPfS_S_iii_param_1,
	.param .u64 .ptr .align 1 _Z17tiledMatMulKernelPfS_S_iii_param_2,
	.param .u32 _Z17tiledMatMulKernelPfS_S_iii_param_3,
	.param .u32 _Z17tiledMatMulKernelPfS_S_iii_param_4,
	.param .u32 _Z17tiledMatMulKernelPfS_S_iii_param_5
)
{
	.reg .pred 	%p<39>;
	.reg .b32 	%r<95>;
	.reg .b32 	%f<115>;
	.reg .b64 	%rd<24>;
	// demoted variable
	.shared .align 4 .b8 _ZZ17tiledMatMulKernelPfS_S_iiiE4ds_A[64];
	// demoted variable
	.shared .align 4 .b8 _ZZ17tiledMatMulKernelPfS_S_iiiE4ds_B[64];
	ld.param.u64 	%rd5, [_Z17tiledMatMulKernelPfS_S_iii_param_0];
	ld.param.u64 	%rd6, [_Z17tiledMatMulKernelPfS_S_iii_param_1];
	ld.param.u32 	%r52, [_Z17tiledMatMulKernelPfS_S_iii_param_3];
	ld.param.u32 	%r53, [_Z17tiledMatMulKernelPfS_S_iii_param_4];
	ld.param.u32 	%r54, [_Z17tiledMatMulKernelPfS_S_iii_param_5];
	cvta.to.global.u64 	%rd1, %rd6;
	cvta.to.global.u64 	%rd2, %rd5;
	mov.u32 	%r55, %ctaid.x;
	mov.u32 	%r56, %ctaid.y;
	mov.u32 	%r1, %tid.x;
	mov.u32 	%r2, %tid.y;
	mov.u32 	%r57, %ntid.x;
	mov.u32 	%r58, %ntid.y;
	mad.lo.s32 	%r3, %r56, %r58, %r2;
	mad.lo.s32 	%r4, %r55, %r57, %r1;
	setp.lt.s32 	%p1, %r53, -2;
	mov.f32 	%f114, 0f00000000;
	@%p1 bra 	$L__BB0_27;
	add.s32 	%r60, %r53, -1;
	shr.s32 	%r61, %r60, 31;
	shr.u32 	%r62, %r61, 30;
	add.s32 	%r63, %r60, %r62;
	shr.s32 	%r64, %r63, 2;
	shl.b32 	%r65, %r2, 4;
	mov.u32 	%r66, _ZZ17tiledMatMulKernelPfS_S_iiiE4ds_A;
	add.s32 	%r5, %r66, %r65;
	shl.b32 	%r67, %r1, 2;
	add.s32 	%r6, %r5, %r67;
	mul.lo.s32 	%r7, %r53, %r3;
	mov.u32 	%r68, _ZZ17tiledMatMulKernelPfS_S_iiiE4ds_B;
	add.s32 	%r9, %r68, %r67;
	add.s32 	%r8, %r9, %r65;
	add.s32 	%r10, %r64, 1;
	and.b32  	%r11, %r10, 3;
	setp.lt.s32 	%p2, %r53, 13;
	mov.f32 	%f114, 0f00000000;
	mov.b32 	%r89, 0;
	@%p2 bra 	$L__BB0_20;
	and.b32  	%r89, %r10, 2147483644;
	neg.s32 	%r88, %r89;
	add.s32 	%r69, %r2, 12;
	mad.lo.s32 	%r86, %r54, %r69, %r4;
	add.s32 	%r70, %r2, 8;
	mad.lo.s32 	%r85, %r54, %r70, %r4;
	add.s32 	%r71, %r2, 4;
	mad.lo.s32 	%r84, %r54, %r71, %r4;
	mad.lo.s32 	%r83, %r2, %r54, %r4;
	add.s32 	%r81, %r1, %r7;
	mov.f32 	%f114, 0f00000000;
	mov.u32 	%r82, %r1;
	mov.u32 	%r87, %r2;
$L__BB0_3:
	setp.ge.s32 	%p3, %r3, %r52;
	setp.ge.s32 	%p4, %r82, %r53;
	mul.wide.s32 	%rd7, %r81, 4;
	add.s64 	%rd3, %rd2, %rd7;
	mov.f32 	%f101, 0f00000000;
	or.pred  	%p5, %p3, %p4;
	@%p5 bra 	$L__BB0_5;
	ld.global.f32 	%f101, [%rd3];
$L__BB0_5:
	setp.ge.s32 	%p6, %r4, %r54;
	st.shared.f32 	[%r6], %f101;
	setp.ge.s32 	%p7, %r87, %r53;
	mov.f32 	%f102, 0f00000000;
	or.pred  	%p8, %p6, %p7;
	@%p8 bra 	$L__BB0_7;
	mul.wide.s32 	%rd8, %r83, 4;
	add.s64 	%rd9, %rd1, %rd8;
	ld.global.f32 	%f102, [%rd9];
$L__BB0_7:
	st.shared.f32 	[%r8], %f102;
	bar.sync 	0;
	ld.shared.f32 	%f38, [%r5];
	ld.shared.f32 	%f39, [%r9];
	fma.rn.f32 	%f40, %f38, %f39, %f114;
	ld.shared.f32 	%f41, [%r5+4];
	ld.shared.f32 	%f42, [%r9+16];
	fma.rn.f32 	%f43, %f41, %f42, %f40;
	ld.shared.f32 	%f44, [%r5+8];
	ld.shared.f32 	%f45, [%r9+32];
	fma.rn.f32 	%f46, %f44, %f45, %f43;
	ld.shared.f32 	%f47, [%r5+12];
	ld.shared.f32 	%f48, [%r9+48];
	fma.rn.f32 	%f6, %f47, %f48, %f46;
	bar.sync 	0;
	add.s32 	%r72, %r82, 4;
	setp.ge.s32 	%p10, %r72, %r53;
	mov.f32 	%f103, 0f00000000;
	or.pred  	%p11, %p3, %p10;
	@%p11 bra 	$L__BB0_9;
	ld.global.f32 	%f103, [%rd3+16];
$L__BB0_9:
	st.shared.f32 	[%r6], %f103;
	add.s32 	%r73, %r87, 4;
	setp.ge.s32 	%p13, %r73, %r53;
	mov.f32 	%f104, 0f00000000;
	or.pred  	%p14, %p6, %p13;
	@%p14 bra 	$L__BB0_11;
	mul.wide.s32 	%rd10, %r84, 4;
	add.s64 	%rd11, %rd1, %rd10;
	ld.global.f32 	%f104, [%rd11];
$L__BB0_11:
	st.shared.f32 	[%r8], %f104;
	bar.sync 	0;
	ld.shared.f32 	%f51, [%r5];
	ld.shared.f32 	%f52, [%r9];
	fma.rn.f32 	%f53, %f51, %f52, %f6;
	ld.shared.f32 	%f54, [%r5+4];
	ld.shared.f32 	%f55, [%r9+16];
	fma.rn.f32 	%f56, %f54, %f55, %f53;
	ld.shared.f32 	%f57, [%r5+8];
	ld.shared.f32 	%f58, [%r9+32];
	fma.rn.f32 	%f59, %f57, %f58, %f56;
	ld.shared.f32 	%f60, [%r5+12];
	ld.shared.f32 	%f61, [%r9+48];
	fma.rn.f32 	%f11, %f60, %f61, %f59;
	bar.sync 	0;
	add.s32 	%r74, %r82, 8;
	setp.ge.s32 	%p16, %r74, %r53;
	mov.f32 	%f105, 0f00000000;
	or.pred  	%p17, %p3, %p16;
	@%p17 bra 	$L__BB0_13;
	ld.global.f32 	%f105, [%rd3+32];
$L__BB0_13:
	st.shared.f32 	[%r6], %f105;
	add.s32 	%r75, %r87, 8;
	setp.ge.s32 	%p19, %r75, %r53;
	mov.f32 	%f106, 0f00000000;
	or.pred  	%p20, %p6, %p19;
	@%p20 bra 	$L__BB0_15;
	mul.wide.s32 	%rd12, %r85, 4;
	add.s64 	%rd13, %rd1, %rd12;
	ld.global.f32 	%f106, [%rd13];
$L__BB0_15:
	st.shared.f32 	[%r8], %f106;
	bar.sync 	0;
	ld.shared.f32 	%f64, [%r5];
	ld.shared.f32 	%f65, [%r9];
	fma.rn.f32 	%f66, %f64, %f65, %f11;
	ld.shared.f32 	%f67, [%r5+4];
	ld.shared.f32 	%f68, [%r9+16];
	fma.rn.f32 	%f69, %f67, %f68, %f66;
	ld.shared.f32 	%f70, [%r5+8];
	ld.shared.f32 	%f71, [%r9+32];
	fma.rn.f32 	%f72, %f70, %f71, %f69;
	ld.shared.f32 	%f73, [%r5+12];
	ld.shared.f32 	%f74, [%r9+48];
	fma.rn.f32 	%f16, %f73, %f74, %f72;
	bar.sync 	0;
	add.s32 	%r76, %r82, 12;
	setp.ge.s32 	%p22, %r76, %r53;
	mov.f32 	%f107, 0f00000000;
	or.pred  	%p23, %p3, %p22;
	@%p23 bra 	$L__BB0_17;
	ld.global.f32 	%f107, [%rd3+48];
$L__BB0_17:
	st.shared.f32 	[%r6], %f107;
	add.s32 	%r77, %r87, 12;
	setp.ge.s32 	%p25, %r77, %r53;
	mov.f32 	%f108, 0f00000000;
	or.pred  	%p26, %p6, %p25;
	@%p26 bra 	$L__BB0_19;
	mul.wide.s32 	%rd14, %r86, 4;
	add.s64 	%rd15, %rd1, %rd14;
	ld.global.f32 	%f108, [%rd15];
$L__BB0_19:
	st.shared.f32 	[%r8], %f108;
	bar.sync 	0;
	ld.shared.f32 	%f76, [%r5];
	ld.shared.f32 	%f77, [%r9];
	fma.rn.f32 	%f78, %f76, %f77, %f16;
	ld.shared.f32 	%f79, [%r5+4];
	ld.shared.f32 	%f80, [%r9+16];
	fma.rn.f32 	%f81, %f79, %f80, %f78;
	ld.shared.f32 	%f82, [%r5+8];
	ld.shared.f32 	%f83, [%r9+32];
	fma.rn.f32 	%f84, %f82, %f83, %f81;
	ld.shared.f32 	%f85, [%r5+12];
	ld.shared.f32 	%f86, [%r9+48];
	fma.rn.f32 	%f114, %f85, %f86, %f84;
	bar.sync 	0;
	add.s32 	%r88, %r88, 4;
	add.s32 	%r87, %r87, 16;
	shl.b32 	%r78, %r54, 4;
	add.s32 	%r86, %r86, %r78;
	add.s32 	%r85, %r85, %r78;
	add.s32 	%r84, %r84, %r78;
	add.s32 	%r83, %r83, %r78;
	add.s32 	%r82, %r82, 16;
	add.s32 	%r81, %r81, 16;
	setp.ne.s32 	%p27, %r88, 0;
	@%p27 bra 	$L__BB0_3;
$L__BB0_20:
	setp.eq.s32 	%p28, %r11, 0;
	@%p28 bra 	$L__BB0_27;
	shl.b32 	%r79, %r89, 2;
	add.s32 	%r93, %r2, %r79;
	mad.lo.s32 	%r94, %r54, %r93, %r4;
	shl.b32 	%r38, %r54, 2;
	add.s32 	%r91, %r1, %r79;
	mad.lo.s32 	%r92, %r53, %r3, %r91;
	neg.s32 	%r90, %r11;
$L__BB0_22:
	.pragma "nounroll";
	setp.ge.s32 	%p29, %r3, %r52;
	setp.ge.s32 	%p30, %r91, %r53;
	mov.f32 	%f112, 0f00000000;
	or.pred  	%p31, %p29, %p30;
	@%p31 bra 	$L__BB0_24;
	mul.wide.s32 	%rd16, %r92, 4;
	add.s64 	%rd17, %rd2, %rd16;
	ld.global.f32 	%f112, [%rd17];
$L__BB0_24:
	setp.ge.s32 	%p32, %r4, %r54;
	st.shared.f32 	[%r6], %f112;
	setp.ge.s32 	%p33, %r93, %r53;
	mov.f32 	%f113, 0f00000000;
	or.pred  	%p34, %p32, %p33;
	@%p34 bra 	$L__BB0_26;
	mul.wide.s32 	%rd18, %r94, 4;
	add.s64 	%rd19, %rd1, %rd18;
	ld.global.f32 	%f113, [%rd19];
$L__BB0_26:
	st.shared.f32 	[%r8], %f113;
	bar.sync 	0;
	ld.shared.f32 	%f89, [%r5];
	ld.shared.f32 	%f90, [%r9];
	fma.rn.f32 	%f91, %f89, %f90, %f114;
	ld.shared.f32 	%f92, [%r5+4];
	ld.shared.f32 	%f93, [%r9+16];
	fma.rn.f32 	%f94, %f92, %f93, %f91;
	ld.shared.f32 	%f95, [%r5+8];
	ld.shared.f32 	%f96, [%r9+32];
	fma.rn.f32 	%f97, %f95, %f96, %f94;
	ld.shared.f32 	%f98, [%r5+12];
	ld.shared.f32 	%f99, [%r9+48];
	fma.rn.f32 	%f114, %f98, %f99, %f97;
	bar.sync 	0;
	add.s32 	%r94, %r94, %r38;
	add.s32 	%r93, %r93, 4;
	add.s32 	%r92, %r92, 4;
	add.s32 	%r91, %r91, 4;
	add.s32 	%r90, %r90, 1;
	setp.ne.s32 	%p35, %r90, 0;
	@%p35 bra 	$L__BB0_22;
$L__BB0_27:
	setp.ge.s32 	%p36, %r3, %r52;
	setp.ge.s32 	%p37, %r4, %r54;
	or.pred  	%p38, %p36, %p37;
	@%p38 bra 	$L__BB0_29;
	ld.param.u64 	%rd23, [_Z17tiledMatMulKernelPfS_S_iii_param_2];
	mad.lo.s32 	%r80, %r54, %r3, %r4;
	cvta.to.global.u64 	%rd20, %rd23;
	mul.wide.u32 	%rd21, %r80, 4;
	add.s64 	%rd22, %rd20, %rd21;
	st.global.f32 	[%rd22], %f114;
$L__BB0_29:
	ret;

}


// ===== COMPILED SASS (sm_100) =====

	.target	sm_100

	.elftype	@"ET_EXEC"


//--------------------- .note.nv.tkinfo           --------------------------
	.section	.note.nv.tkinfo,"",@"SHT_NOTE"
	.sectionflags	@"SHF_NOTE_NV_TKINFO"
	.tkinfo
        /*0018*/ 	.word	0x00000002
        /*0030*/ 	.string	""
        /*0030*/ 	.string	"ptxas"
        /*0030*/ 	.string	"Cuda compilation tools, release 13.0, V13.0.88"
        /*0030*/ 	.string	"Build cuda_13.0.r13.0/compiler.36424714_0"
        /*0030*/ 	.string	"-arch sm_100 -m 64 "



//--------------------- .note.nv.cuinfo           --------------------------
	.section	.note.nv.cuinfo,"",@"SHT_NOTE"
	.sectionflags	@"SHF_NOTE_NV_CUINFO"
        /*0018*/ 	.short	0x0002
        /*001a*/ 	.short	0x0064
        /*001c*/ 	.short	0x0082
	.zero		2


//--------------------- .nv.info                  --------------------------
	.section	.nv.info,"",@"SHT_CUDA_INFO"
	.align	4


	//----- nvinfo : EIATTR_REGCOUNT
	.align		4
        /*0000*/ 	.byte	0x04, 0x2f
        /*0002*/ 	.short	(.L_1 - .L_0)
	.align		4
.L_0:
        /*0004*/ 	.word	index@(_Z17tiledMatMulKernelPfS_S_iii)
        /*0008*/ 	.word	0x00000020


	//----- nvinfo : EIATTR_FRAME_SIZE
	.align		4
.L_1:
        /*000c*/ 	.byte	0x04, 0x11
        /*000e*/ 	.short	(.L_3 - .L_2)
	.align		4
.L_2:
        /*0010*/ 	.word	index@(_Z17tiledMatMulKernelPfS_S_iii)
        /*0014*/ 	.word	0x00000000


	//----- nvinfo : EIATTR_MIN_STACK_SIZE
	.align		4
.L_3:
        /*0018*/ 	.byte	0x04, 0x12
        /*001a*/ 	.short	(.L_5 - .L_4)
	.align		4
.L_4:
        /*001c*/ 	.word	index@(_Z17tiledMatMulKernelPfS_S_iii)
        /*0020*/ 	.word	0x00000000
.L_5:


//--------------------- .nv.compat                --------------------------
	.section	.nv.compat,"",@"SHT_CUDA_COMPAT_INFO"
	.align	4
        /*0000*/ 	.byte	0x02, 0x09, 0x00, 0x00, 0x02, 0x02, 0x01, 0x00, 0x02, 0x05, 0x05, 0x00, 0x03, 0x07, 0x01, 0x01
        /*0010*/ 	.byte	0x02, 0x03, 0x00, 0x00, 0x02, 0x06, 0x01, 0x00, 0x04, 0x0b, 0x08, 0x00, 0x09, 0x00, 0x00, 0x00
        /*0020*/ 	.byte	0x00, 0x00, 0x00, 0x00


//--------------------- .nv.info._Z17tiledMatMulKernelPfS_S_iii --------------------------
	.section	.nv.info._Z17tiledMatMulKernelPfS_S_iii,"",@"SHT_CUDA_INFO"
	.sectionflags	@""
	.align	4


	//----- nvinfo : EIATTR_CUDA_API_VERSION
	.align		4
        /*0000*/ 	.byte	0x04, 0x37
        /*0002*/ 	.short	(.L_7 - .L_6)
.L_6:
        /*0004*/ 	.word	0x00000082


	//----- nvinfo : EIATTR_KPARAM_INFO
	.align		4
.L_7:
        /*0008*/ 	.byte	0x04, 0x17
        /*000a*/ 	.short	(.L_9 - .L_8)
.L_8:
        /*000c*/ 	.word	0x00000000
        /*0010*/ 	.short	0x0005
        /*0012*/ 	.short	0x0020
        /*0014*/ 	.byte	0x00, 0xf0, 0x11, 0x00


	//----- nvinfo : EIATTR_KPARAM_INFO
	.align		4
.L_9:
        /*0018*/ 	.byte	0x04, 0x17
        /*001a*/ 	.short	(.L_11 - .L_10)
.L_10:
        /*001c*/ 	.word	0x00000000
        /*0020*/ 	.short	0x0004
        /*0022*/ 	.short	0x001c
        /*0024*/ 	.byte	0x00, 0xf0, 0x11, 0x00


	//----- nvinfo : EIATTR_KPARAM_INFO
	.align		4
.L_11:
        /*0028*/ 	.byte	0x04, 0x17
        /*002a*/ 	.short	(.L_13 - .L_12)
.L_12:
        /*002c*/ 	.word	0x00000000
        /*0030*/ 	.short	0x0003
        /*0032*/ 	.short	0x0018
        /*0034*/ 	.byte	0x00, 0xf0, 0x11, 0x00


	//----- nvinfo : EIATTR_KPARAM_INFO
	.align		4
.L_13:
        /*0038*/ 	.byte	0x04, 0x17
        /*003a*/ 	.short	(.L_15 - .L_14)
.L_14:
        /*003c*/ 	.word	0x00000000
        /*0040*/ 	.short	0x0002
        /*0042*/ 	.short	0x0010
        /*0044*/ 	.byte	0x00, 0xf5, 0x21, 0x00


	//----- nvinfo : EIATTR_KPARAM_INFO
	.align		4
.L_15:
        /*0048*/ 	.byte	0x04, 0x17
        /*004a*/ 	.short	(.L_17 - .L_16)
.L_16:
        /*004c*/ 	.word	0x00000000
        /*0050*/ 	.short	0x0001
        /*0052*/ 	.short	0x0008
        /*0054*/ 	.byte	0x00, 0xf5, 0x21, 0x00


	//----- nvinfo : EIATTR_KPARAM_INFO
	.align		4
.L_17:
        /*0058*/ 	.byte	0x04, 0x17
        /*005a*/ 	.short	(.L_19 - .L_18)
.L_18:
        /*005c*/ 	.word	0x00000000
        /*0060*/ 	.short	0x0000
        /*0062*/ 	.short	0x0000
        /*0064*/ 	.byte	0x00, 0xf5, 0x21, 0x00


	//----- nvinfo : EIATTR_SPARSE_MMA_MASK
	.align		4
.L_19:
        /*0068*/ 	.byte	0x03, 0x50
        /*006a*/ 	.short	0x0000


	//----- nvinfo : EIATTR_MAXREG_COUNT
	.align		4
        /*006c*/ 	.byte	0x03, 0x1b
        /*006e*/ 	.short	0x00ff


	//----- nvinfo : EIATTR_NUM_BARRIERS
	.align		4
        /*0070*/ 	.byte	0x02, 0x4c
        /*0072*/ 	.byte	0x01
	.zero		1


	//----- nvinfo : EIATTR_MERCURY_ISA_VERSION
	.align		4
        /*0074*/ 	.byte	0x03, 0x5f
        /*0076*/ 	.short	0x0101


	//----- nvinfo : EIATTR_VRC_CTA_INIT_COUNT
	.align		4
        /*0078*/ 	.byte	0x02, 0x4a
	.zero		1
	.zero		1


	//----- nvinfo : EIATTR_EXIT_INSTR_OFFSETS
	.align		4
        /*007c*/ 	.byte	0x04, 0x1c
        /*007e*/ 	.short	(.L_21 - .L_20)


	//   ....[0]....
.L_20:
        /*0080*/ 	.word	0x00000c90


	//   ....[1]....
        /*0084*/ 	.word	0x00000ce0


	//----- nvinfo : EIATTR_CBANK_PARAM_SIZE
	.align		4
.L_21:
        /*0088*/ 	.byte	0x03, 0x19
        /*008a*/ 	.short	0x0024


	//----- nvinfo : EIATTR_PARAM_CBANK
	.align		4
        /*008c*/ 	.byte	0x04, 0x0a
        /*008e*/ 	.short	(.L_23 - .L_22)
	.align		4
.L_22:
        /*0090*/ 	.word	index@(.nv.constant0._Z17tiledMatMulKernelPfS_S_iii)
        /*0094*/ 	.short	0x0380
        /*0096*/ 	.short	0x0024


	//----- nvinfo : EIATTR_SW_WAR
	.align		4
.L_23:
        /*0098*/ 	.byte	0x04, 0x36
        /*009a*/ 	.short	(.L_25 - .L_24)
.L_24:
        /*009c*/ 	.word	0x00000008
.L_25:


//--------------------- .nv.callgraph             --------------------------
	.section	.nv.callgraph,"",@"SHT_CUDA_CALLGRAPH"
	.align	4
	.sectionentsize	8
	.align		4
        /*0000*/ 	.word	0x00000000
	.align		4
        /*0004*/ 	.word	0xffffffff
	.align		4
        /*0008*/ 	.word	0x00000000
	.align		4
        /*000c*/ 	.word	0xfffffffe
	.align		4
        /*0010*/ 	.word	0x00000000
	.align		4
        /*0014*/ 	.word	0xfffffffd
	.align		4
        /*0018*/ 	.word	0x00000000
	.align		4
        /*001c*/ 	.word	0xfffffffc


//--------------------- .text._Z17tiledMatMulKernelPfS_S_iii --------------------------
	.section	.text._Z17tiledMatMulKernelPfS_S_iii,"ax",@progbits
	.align	128
        .global         _Z17tiledMatMulKernelPfS_S_iii
        .type           _Z17tiledMatMulKernelPfS_S_iii,@function
        .size           _Z17tiledMatMulKernelPfS_S_iii,(.L_x_5 - _Z17tiledMatMulKernelPfS_S_iii)
        .other          _Z17tiledMatMulKernelPfS_S_iii,@"STO_CUDA_ENTRY STV_DEFAULT"
_Z17tiledMatMulKernelPfS_S_iii:
.text._Z17tiledMatMulKernelPfS_S_iii:
[----:B------:R-:W-:Y:S01]  /*0000*/  LDC R1, c[0x0][0x37c] ;  /* 0x0000df00ff017b82 */ /* 0x000fe20000000800 */
[----:B------:R-:W0:Y:S01]  /*0010*/  S2R R18, SR_TID.X ;  /* 0x0000000000127919 */ /* 0x000e220000002100 */
[----:B------:R-:W1:Y:S06]  /*0020*/  LDCU UR8, c[0x0][0x39c] ;  /* 0x00007380ff0877ac */ /* 0x000e6c0008000800 */
[----:B------:R-:W0:Y:S01]  /*0030*/  S2UR UR4, SR_CTAID.X ;  /* 0x00000000000479c3 */ /* 0x000e220000002500 */
[----:B------:R-:W-:Y:S01]  /*0040*/  HFMA2 R15, -RZ, RZ, 0, 0 ;  /* 0x00000000ff0f7431 */ /* 0x000fe200000001ff */
[----:B------:R-:W2:Y:S01]  /*0050*/  S2R R19, SR_TID.Y ;  /* 0x0000000000137919 */ /* 0x000ea20000002200 */
[----:B------:R-:W3:Y:S05]  /*0060*/  LDCU.64 UR10, c[0x0][0x358] ;  /* 0x00006b00ff0a77ac */ /* 0x000eea0008000a00 */
[----:B------:R-:W0:Y:S08]  /*0070*/  LDC R3, c[0x0][0x360] ;  /* 0x0000d800ff037b82 */ /* 0x000e300000000800 */
[----:B------:R-:W2:Y:S01]  /*0080*/  S2UR UR5, SR_CTAID.Y ;  /* 0x00000000000579c3 */ /* 0x000ea20000002600 */
[----:B-1----:R-:W-:-:S07]  /*0090*/  UISETP.GE.AND UP0, UPT, UR8, -0x2, UPT ;  /* 0xfffffffe0800788c */ /* 0x002fce000bf06270 */
[----:B------:R-:W2:Y:S01]  /*00a0*/  LDC R2, c[0x0][0x364] ;  /* 0x0000d900ff027b82 */ /* 0x000ea20000000800 */
[----:B0-----:R-:W-:Y:S02]  /*00b0*/  IMAD R0, R3, UR4, R18 ;  /* 0x0000000403007c24 */ /* 0x001fe4000f8e0212 */
[----:B--2---:R-:W-:Y:S01]  /*00c0*/  IMAD R3, R2, UR5, R19 ;  /* 0x0000000502037c24 */ /* 0x004fe2000f8e0213 */
[----:B---3--:R-:W-:Y:S06]  /*00d0*/  BRA.U !UP0, `(.L_x_0) ;  /* 0x0000000908dc7547 */ /* 0x008fec000b800000 */
[----:B------:R-:W0:Y:S01]  /*00e0*/  S2UR UR7, SR_CgaCtaId ;  /* 0x00000000000779c3 */ /* 0x000e220000008800 */
[----:B------:R-:W-:Y:S01]  /*00f0*/  UIADD3 UR4, UPT, UPT, UR8, -0x1, URZ ;  /* 0xffffffff08047890 */ /* 0x000fe2000fffe0ff */
[----:B------:R-:W-:Y:S01]  /*0100*/  MOV R15, RZ ;  /* 0x000000ff000f7202 */ /* 0x000fe20000000f00 */
[----:B------:R-:W-:Y:S01]  /*0110*/  UISETP.GE.AND UP1, UPT, UR8, 0xd, UPT ;  /* 0x0000000d0800788c */ /* 0x000fe2000bf26270 */
[----:B------:R-:W-:Y:S01]  /*0120*/  MOV R23, RZ ;  /* 0x000000ff00177202 */ /* 0x000fe20000000f00 */
[----:B------:R-:W-:-:S04]  /*0130*/  USHF.R.S32.HI UR5, URZ, 0x1f, UR4 ;  /* 0x0000001fff057899 */ /* 0x000fc80008011404 */
[----:B------:R-:W-:-:S03]  /*0140*/  ULEA.HI UR5, UR5, UR4, URZ, 0x2 ;  /* 0x0000000405057291 */ /* 0x000fc6000f8f10ff */
[----:B------:R-:W-:Y:S01]  /*0150*/  UMOV UR4, 0x400 ;  /* 0x0000040000047882 */ /* 0x000fe20000000000 */
[----:B------:R-:W-:Y:S02]  /*0160*/  ULEA.HI.SX32 UR5, UR5, 0x1, 0x1e ;  /* 0x0000000105057891 */ /* 0x000fe4000f8ff2ff */
[----:B------:R-:W-:Y:S02]  /*0170*/  UIADD3 UR6, UPT, UPT, UR4, 0x40, URZ ;  /* 0x0000004004067890 */ /* 0x000fe4000fffe0ff */
[----:B0-----:R-:W-:Y:S02]  /*0180*/  ULEA UR4, UR7, UR4, 0x18 ;  /* 0x0000000407047291 */ /* 0x001fe4000f8ec0ff */
[----:B------:R-:W-:Y:S02]  /*0190*/  ULEA UR6, UR7, UR6, 0x18 ;  /* 0x0000000607067291 */ /* 0x000fe4000f8ec0ff */
[----:B------:R-:W-:Y:S02]  /*01a0*/  ULOP3.LUT UR7, UR5, 0x3, URZ, 0xc0, !UPT ;  /* 0x0000000305077892 */ /* 0x000fe4000f8ec0ff */
[----:B------:R-:W-:-:S02]  /*01b0*/  LEA R2, R19, UR4, 0x4 ;  /* 0x0000000413027c11 */ /* 0x000fc4000f8e20ff */
[C---:B------:R-:W-:Y:S01]  /*01c0*/  LEA R4, R18.reuse, UR6, 0x2 ;  /* 0x0000000612047c11 */ /* 0x040fe2000f8e10ff */
[----:B------:R-:W-:Y:S02]  /*01d0*/  UISETP.NE.AND UP0, UPT, UR7, URZ, UPT ;  /* 0x000000ff0700728c */ /* 0x000fe4000bf05270 */
[----:B------:R-:W-:Y:S01]  /*01e0*/  IMAD R5, R18, 0x4, R2 ;  /* 0x0000000412057824 */ /* 0x000fe200078e0202 */
[----:B------:R-:W-:Y:S01]  /*01f0*/  LEA R6, R19, R4, 0x4 ;  /* 0x0000000413067211 */ /* 0x000fe200078e20ff */
[----:B------:R-:W-:Y:S07]  /*0200*/  BRA.U !UP1, `(.L_x_1) ;  /* 0x0000000509ec7547 */ /* 0x000fee000b800000 */
[----:B------:R-:W0:Y:S01]  /*0210*/  LDCU UR9, c[0x0][0x3a0] ;  /* 0x00007400ff0977ac */ /* 0x000e220008000800 */
[C---:B------:R-:W-:Y:S01]  /*0220*/  IADD3 R9, PT, PT, R19.reuse, 0xc, RZ ;  /* 0x0000000c13097810 */ /* 0x040fe20007ffe0ff */
[C---:B------:R-:W-:Y:S01]  /*0230*/  VIADD R11, R19.reuse, 0x8 ;  /* 0x00000008130b7836 */ /* 0x040fe20000000000 */
[----:B------:R-:W-:Y:S01]  /*0240*/  IADD3 R13, PT, PT, R19, 0x4, RZ ;  /* 0x00000004130d7810 */ /* 0x000fe20007ffe0ff */
[----:B------:R-:W1:Y:S01]  /*0250*/  LDCU UR6, c[0x0][0x398] ;  /* 0x00007300ff0677ac */ /* 0x000e620008000800 */
[--C-:B------:R-:W-:Y:S01]  /*0260*/  IMAD R17, R3, UR8, R18.reuse ;  /* 0x0000000803117c24 */ /* 0x100fe2000f8e0212 */
[----:B------:R-:W-:Y:S01]  /*0270*/  MOV R15, RZ ;  /* 0x000000ff000f7202 */ /* 0x000fe20000000f00 */
[----:B------:R-:W-:Y:S01]  /*0280*/  IMAD.MOV.U32 R16, RZ, RZ, R18 ;  /* 0x000000ffff107224 */ /* 0x000fe200078e0012 */
[----:B------:R-:W-:Y:S01]  /*0290*/  ULOP3.LUT UR5, UR5, 0x7ffffffc, URZ, 0xc0, !UPT ;  /* 0x7ffffffc05057892 */ /* 0x000fe2000f8ec0ff */
[----:B------:R-:W-:Y:S01]  /*02a0*/  MOV R7, R19 ;  /* 0x0000001300077202 */ /* 0x000fe20000000f00 */
[----:B------:R-:W2:Y:S04]  /*02b0*/  LDCU UR4, c[0x0][0x39c] ;  /* 0x00007380ff0477ac */ /* 0x000ea80008000800 */
[----:B------:R-:W-:Y:S01]  /*02c0*/  MOV R23, UR5 ;  /* 0x0000000500177c02 */ /* 0x000fe20008000f00 */
[----:B0-----:R-:W-:-:S02]  /*02d0*/  IMAD R26, R9, UR9, R0 ;  /* 0x00000009091a7c24 */ /* 0x001fc4000f8e0200 */
[--C-:B------:R-:W-:Y:S02]  /*02e0*/  IMAD R24, R11, UR9, R0.reuse ;  /* 0x000000090b187c24 */ /* 0x100fe4000f8e0200 */
[--C-:B------:R-:W-:Y:S01]  /*02f0*/  IMAD R22, R13, UR9, R0.reuse ;  /* 0x000000090d167c24 */ /* 0x100fe2000f8e0200 */
[----:B-1----:R-:W-:Y:S01]  /*0300*/  ISETP.GE.AND P1, PT, R3, UR6, PT ;  /* 0x0000000603007c0c */ /* 0x002fe2000bf26270 */
[----:B------:R-:W-:Y:S01]  /*0310*/  IMAD R20, R19, UR9, R0 ;  /* 0x0000000913147c24 */ /* 0x000fe2000f8e0200 */
[----:B------:R-:W-:-:S12]  /*0320*/  UIADD3 UR6, UPT, UPT, -UR5, URZ, URZ ;  /* 0x000000ff05067290 */ /* 0x000fd8000fffe1ff */
.L_x_2:
[----:B------:R-:W0:Y:S01]  /*0330*/  LDC R21, c[0x0][0x3a0] ;  /* 0x0000e800ff157b82 */ /* 0x000e220000000800 */
[----:B--2---:R-:W-:Y:S01]  /*0340*/  UMOV UR8, UR4 ;  /* 0x0000000400087c82 */ /* 0x004fe20008000000 */
[----:B------:R-:W-:Y:S01]  /*0350*/  HFMA2 R25, -RZ, RZ, 0, 0 ;  /* 0x00000000ff197431 */ /* 0x000fe200000001ff */
[----:B------:R-:W-:Y:S01]  /*0360*/  ISETP.GE.OR P2, PT, R16, UR8, P1 ;  /* 0x0000000810007c0c */ /* 0x000fe20008f46670 */
[----:B------:R-:W-:-:S04]  /*0370*/  IMAD.MOV.U32 R14, RZ, RZ, RZ ;  /* 0x000000ffff0e7224 */ /* 0x000fc800078e00ff */
[----:B------:R-:W1:Y:S01]  /*0380*/  LDC.64 R28, c[0x0][0x380] ;  /* 0x0000e000ff1c7b82 */ /* 0x000e620000000a00 */
[----:B0-----:R-:W-:-:S04]  /*0390*/  ISETP.GE.AND P0, PT, R0, R21, PT ;  /* 0x000000150000720c */ /* 0x001fc80003f06270 */
[----:B------:R-:W-:Y:S01]  /*03a0*/  ISETP.GE.OR P3, PT, R7, UR8, P0 ;  /* 0x0000000807007c0c */ /* 0x000fe20008766670 */
[----:B-1----:R-:W-:-:S05]  /*03b0*/  IMAD.WIDE R28, R17, 0x4, R28 ;  /* 0x00000004111c7825 */ /* 0x002fca00078e021c */
[----:B------:R-:W2:Y:S07]  /*03c0*/  @!P2 LDG.E R14, desc[UR10][R28.64] ;  /* 0x0000000a1c0ea981 */ /* 0x000eae000c1e1900 */
[----:B------:R-:W0:Y:S02]  /*03d0*/  @!P3 LDC.64 R8, c[0x0][0x388] ;  /* 0x0000e200ff08bb82 */ /* 0x000e240000000a00 */
[----:B0-----:R-:W-:-:S05]  /*03e0*/  @!P3 IMAD.WIDE R12, R20, 0x4, R8 ;  /* 0x00000004140cb825 */ /* 0x001fca00078e0208 */
[----:B------:R-:W3:Y:S04]  /*03f0*/  @!P3 LDG.E R25, desc[UR10][R12.64] ;  /* 0x0000000a0c19b981 */ /* 0x000ee8000c1e1900 */
[----:B--2---:R-:W-:Y:S04]  /*0400*/  STS [R5], R14 ;  /* 0x0000000e05007388 */ /* 0x004fe80000000800 */
[----:B---3--:R-:W-:Y:S01]  /*0410*/  STS [R6], R25 ;  /* 0x0000001906007388 */ /* 0x008fe20000000800 */
[----:B------:R-:W-:Y:S06]  /*0420*/  BAR.SYNC.DEFER_BLOCKING 0x0 ;  /* 0x0000000000007b1d */ /* 0x000fec0000010000 */
[----:B------:R-:W-:Y:S04]  /*0430*/  LDS R27, [R4] ;  /* 0x00000000041b7984 */ /* 0x000fe80000000800 */
[----:B------:R-:W0:Y:S04]  /*0440*/  LDS.128 R8, [R2] ;  /* 0x0000000002087984 */ /* 0x000e280000000c00 */
[----:B------:R-:W1:Y:S01]  /*0450*/  LDS R13, [R4+0x10] ;  /* 0x00001000040d7984 */ /* 0x000e620000000800 */
[----:B0-----:R-:W-:Y:S01]  /*0460*/  FFMA R8, R8, R27, R15 ;  /* 0x0000001b08087223 */ /* 0x001fe2000000000f */
[----:B------:R-:W-:-:S02]  /*0470*/  IADD3 R27, PT, PT, R7, 0x4, RZ ;  /* 0x00000004071b7810 */ /* 0x000fc40007ffe0ff */
[----:B------:R-:W0:Y:S02]  /*0480*/  LDS R15, [R4+0x20] ;  /* 0x00002000040f7984 */ /* 0x000e240000000800 */
[----:B------:R-:W-:Y:S01]  /*0490*/  ISETP.GE.OR P3, PT, R27, UR8, P0 ;  /* 0x000000081b007c0c */ /* 0x000fe20008766670 */
[----:B-1----:R-:W-:-:S12]  /*04a0*/  FFMA R12, R13, R9, R8 ;  /* 0x000000090d0c7223 */ /* 0x002fd80000000008 */
[----:B------:R-:W1:Y:S01]  /*04b0*/  @!P3 LDC.64 R8, c[0x0][0x388] ;  /* 0x0000e200ff08bb82 */ /* 0x000e620000000a00 */
[----:B------:R-:W-:-:S04]  /*04c0*/  IADD3 R13, PT, PT, R16, 0x4, RZ ;  /* 0x00000004100d7810 */ /* 0x000fc80007ffe0ff */
[----:B------:R-:W-:Y:S01]  /*04d0*/  ISETP.GE.OR P2, PT, R13, UR8, P1 ;  /* 0x000000080d007c0c */ /* 0x000fe20008f46670 */
[----:B0-----:R-:W-:Y:S01]  /*04e0*/  FFMA R10, R15, R10, R12 ;  /* 0x0000000a0f0a7223 */ /* 0x001fe2000000000c */
[----:B-1----:R-:W-:Y:S02]  /*04f0*/  @!P3 IMAD.WIDE R12, R22, 0x4, R8 ;  /* 0x00000004160cb825 */ /* 0x002fe400078e0208 */
[----:B------:R-:W0:Y:S01]  /*0500*/  LDS R9, [R4+0x30] ;  /* 0x0000300004097984 */ /* 0x000e220000000800 */
[----:B------:R-:W-:Y:S01]  /*0510*/  MOV R25, RZ ;  /* 0x000000ff00197202 */ /* 0x000fe20000000f00 */
[----:B------:R-:W-:Y:S01]  /*0520*/  BAR.SYNC.DEFER_BLOCKING 0x0 ;  /* 0x0000000000007b1d */ /* 0x000fe20000010000 */
[----:B------:R-:W-:-:S06]  /*0530*/  IMAD.MOV.U32 R14, RZ, RZ, RZ ;  /* 0x000000ffff0e7224 */ /* 0x000fcc00078e00ff */
[----:B------:R-:W2:Y:S04]  /*0540*/  @!P2 LDG.E R14, desc[UR10][R28.64+0x10] ;  /* 0x0000100a1c0ea981 */ /* 0x000ea8000c1e1900 */
[----:B------:R0:W3:Y:S02]  /*0550*/  @!P3 LDG.E R25, desc[UR10][R12.64] ;  /* 0x0000000a0c19b981 */ /* 0x0000e4000c1e1900 */
[----:B0-----:R-:W-:Y:S01]  /*0560*/  FFMA R13, R9, R11, R10 ;  /* 0x0000000b090d7223 */ /* 0x001fe2000000000a */
[----:B------:R-:W-:-:S04]  /*0570*/  IADD3 R12, PT, PT, R7, 0x8, RZ ;  /* 0x00000008070c7810 */ /* 0x000fc80007ffe0ff */
[----:B------:R-:W-:Y:S01]  /*0580*/  ISETP.GE.OR P3, PT, R12, UR8, P0 ;  /* 0x000000080c007c0c */ /* 0x000fe20008766670 */
[----:B--2---:R-:W-:Y:S04]  /*0590*/  STS [R5], R14 ;  /* 0x0000000e05007388 */ /* 0x004fe80000000800 */
[----:B---3--:R-:W-:Y:S01]  /*05a0*/  STS [R6], R25 ;  /* 0x0000001906007388 */ /* 0x008fe20000000800 */
[----:B------:R-:W-:Y:S06]  /*05b0*/  BAR.SYNC.DEFER_BLOCKING 0x0 ;  /* 0x0000000000007b1d */ /* 0x000fec0000010000 */
[----:B------:R-:W-:Y:S04]  /*05c0*/  LDS R15, [R4] ;  /* 0x00000000040f7984 */ /* 0x000fe80000000800 */
[----:B------:R-:W0:Y:S04]  /*05d0*/  LDS.128 R8, [R2] ;  /* 0x0000000002087984 */ /* 0x000e280000000c00 */
[----:B------:R-:W1:Y:S01]  /*05e0*/  LDS R27, [R4+0x10] ;  /* 0x00001000041b7984 */ /* 0x000e620000000800 */
[----:B0-----:R-:W-:-:S03]  /*05f0*/  FFMA R8, R8, R15, R13 ;  /* 0x0000000f08087223 */ /* 0x001fc6000000000d */
[----:B------:R-:W0:Y:S01]  /*0600*/  LDS R15, [R4+0x20] ;  /* 0x00002000040f7984 */ /* 0x000e220000000800 */
[----:B-1----:R-:W-:Y:S02]  /*0610*/  FFMA R12, R27, R9, R8 ;  /* 0x000000091b0c7223 */ /* 0x002fe40000000008 */
[----:B------:R-:W1:Y:S01]  /*0620*/  @!P3 LDC.64 R8, c[0x0][0x388] ;  /* 0x0000e200ff08bb82 */ /* 0x000e620000000a00 */
[----:B------:R-:W-:-:S04]  /*0630*/  IADD3 R13, PT, PT, R16, 0x8, RZ ;  /* 0x00000008100d7810 */ /* 0x000fc80007ffe0ff */
[----:B------:R-:W-:Y:S01]  /*0640*/  ISETP.GE.OR P2, PT, R13, UR8, P1 ;  /* 0x000000080d007c0c */ /* 0x000fe20008f46670 */
[----:B------:R-:W-:Y:S02]  /*0650*/  IMAD.MOV.U32 R14, RZ, RZ, RZ ;  /* 0x000000ffff0e7224 */ /* 0x000fe400078e00ff */
[----:B0-----:R-:W-:Y:S01]  /*0660*/  FFMA R10, R15, R10, R12 ;  /* 0x0000000a0f0a7223 */ /* 0x001fe2000000000c */
[----:B-1----:R-:W-:Y:S02]  /*0670*/  @!P3 IMAD.WIDE R12, R24, 0x4, R8 ;  /* 0x00000004180cb825 */ /* 0x002fe400078e0208 */
[----:B------:R-:W0:Y:S01]  /*0680*/  LDS R9, [R4+0x30] ;  /* 0x0000300004097984 */ /* 0x000e220000000800 */
[----:B------:R-:W-:Y:S01]  /*0690*/  BAR.SYNC.DEFER_BLOCKING 0x0 ;  /* 0x0000000000007b1d */ /* 0x000fe20000010000 */
[----:B------:R-:W-:-:S05]  /*06a0*/  HFMA2 R15, -RZ, RZ, 0, 0 ;  /* 0x00000000ff0f7431 */ /* 0x000fca00000001ff */
[----:B------:R-:W2:Y:S04]  /*06b0*/  @!P2 LDG.E R14, desc[UR10][R28.64+0x20] ;  /* 0x0000200a1c0ea981 */ /* 0x000ea8000c1e1900 */
[----:B------:R0:W3:Y:S02]  /*06c0*/  @!P3 LDG.E R15, desc[UR10][R12.64] ;  /* 0x0000000a0c0fb981 */ /* 0x0000e4000c1e1900 */
[----:B0-----:R-:W-:Y:S01]  /*06d0*/  FFMA R13, R9, R11, R10 ;  /* 0x0000000b090d7223 */ /* 0x001fe2000000000a */
[----:B------:R-:W-:-:S04]  /*06e0*/  IADD3 R12, PT, PT, R7, 0xc, RZ ;  /* 0x0000000c070c7810 */ /* 0x000fc80007ffe0ff */
[----:B------:R-:W-:Y:S01]  /*06f0*/  ISETP.GE.OR P0, PT, R12, UR8, P0 ;  /* 0x000000080c007c0c */ /* 0x000fe20008706670 */
[----:B--2---:R-:W-:Y:S04]  /*0700*/  STS [R5], R14 ;  /* 0x0000000e05007388 */ /* 0x004fe80000000800 */
[----:B---3--:R0:W-:Y:S01]  /*0710*/  STS [R6], R15 ;  /* 0x0000000f06007388 */ /* 0x0081e20000000800 */
[----:B------:R-:W-:Y:S06]  /*0720*/  BAR.SYNC.DEFER_BLOCKING 0x0 ;  /* 0x0000000000007b1d */ /* 0x000fec0000010000 */
[----:B------:R-:W-:Y:S04]  /*0730*/  LDS R25, [R4] ;  /* 0x0000000004197984 */ /* 0x000fe80000000800 */
[----:B------:R-:W1:Y:S04]  /*0740*/  LDS.128 R8, [R2] ;  /* 0x0000000002087984 */ /* 0x000e680000000c00 */
[----:B------:R-:W2:Y:S01]  /*0750*/  LDS R27, [R4+0x10] ;  /* 0x00001000041b7984 */ /* 0x000ea20000000800 */
[----:B0-----:R-:W-:-:S02]  /*0760*/  IMAD.MOV.U32 R15, RZ, RZ, RZ ;  /* 0x000000ffff0f7224 */ /* 0x001fc400078e00ff */
[----:B-1----:R-:W-:Y:S01]  /*0770*/  FFMA R8, R8, R25, R13 ;  /* 0x0000001908087223 */ /* 0x002fe2000000000d */
[----:B------:R-:W-:Y:S01]  /*0780*/  IADD3 R25, PT, PT, R16, 0xc, RZ ;  /* 0x0000000c10197810 */ /* 0x000fe20007ffe0ff */
[----:B------:R-:W0:Y:S02]  /*0790*/  LDS R13, [R4+0x20] ;  /* 0x00002000040d7984 */ /* 0x000e240000000800 */
[----:B--2---:R-:W-:Y:S02]  /*07a0*/  FFMA R12, R27, R9, R8 ;  /* 0x000000091b0c7223 */ /* 0x004fe40000000008 */
[----:B------:R-:W1:Y:S01]  /*07b0*/  @!P0 LDC.64 R8, c[0x0][0x388] ;  /* 0x0000e200ff088b82 */ /* 0x000e620000000a00 */
[----:B------:R-:W-:Y:S02]  /*07c0*/  ISETP.GE.OR P2, PT, R25, UR8, P1 ;  /* 0x0000000819007c0c */ /* 0x000fe40008f46670 */
[----:B------:R-:W2:Y:S01]  /*07d0*/  LDS R25, [R4+0x30] ;  /* 0x0000300004197984 */ /* 0x000ea20000000800 */
[----:B------:R-:W-:-:S04]  /*07e0*/  MOV R27, RZ ;  /* 0x000000ff001b7202 */ /* 0x000fc80000000f00 */
[----:B------:R-:W-:Y:S01]  /*07f0*/  BAR.SYNC.DEFER_BLOCKING 0x0 ;  /* 0x0000000000007b1d */ /* 0x000fe20000010000 */
[----:B-1----:R-:W-:-:S05]  /*0800*/  @!P0 IMAD.WIDE R8, R26, 0x4, R8 ;  /* 0x000000041a088825 */ /* 0x002fca00078e0208 */
[----:B------:R2:W3:Y:S04]  /*0810*/  @!P2 LDG.E R27, desc[UR10][R28.64+0x30] ;  /* 0x0000300a1c1ba981 */ /* 0x0004e8000c1e1900 */
[----:B------:R-:W4:Y:S01]  /*0820*/  @!P0 LDG.E R15, desc[UR10][R8.64] ;  /* 0x0000000a080f8981 */ /* 0x000f22000c1e1900 */
[----:B0-----:R-:W-:-:S04]  /*0830*/  FFMA R10, R13, R10, R12 ;  /* 0x0000000a0d0a7223 */ /* 0x001fc8000000000c */
[----:B--2---:R-:W-:Y:S01]  /*0840*/  FFMA R29, R25, R11, R10 ;  /* 0x0000000b191d7223 */ /* 0x004fe2000000000a */
[----:B------:R-:W-:-:S04]  /*0850*/  UIADD3 UR6, UPT, UPT, UR6, 0x4, URZ ;  /* 0x0000000406067890 */ /* 0x000fc8000fffe0ff */
[----:B------:R-:W-:Y:S01]  /*0860*/  UISETP.NE.AND UP1, UPT, UR6, URZ, UPT ;  /* 0x000000ff0600728c */ /* 0x000fe2000bf25270 */
[C---:B------:R-:W-:Y:S01]  /*0870*/  LEA R20, R21.reuse, R20, 0x4 ;  /* 0x0000001415147211 */ /* 0x040fe200078e20ff */
[C---:B------:R-:W-:Y:S01]  /*0880*/  IMAD R26, R21.reuse, 0x10, R26 ;  /* 0x00000010151a7824 */ /* 0x040fe200078e021a */
[C---:B------:R-:W-:Y:S02]  /*0890*/  LEA R22, R21.reuse, R22, 0x4 ;  /* 0x0000001615167211 */ /* 0x040fe400078e20ff */
[----:B------:R-:W-:Y:S02]  /*08a0*/  LEA R24, R21, R24, 0x4 ;  /* 0x0000001815187211 */ /* 0x000fe400078e20ff */
[----:B------:R-:W-:Y:S02]  /*08b0*/  IADD3 R16, PT, PT, R16, 0x10, RZ ;  /* 0x0000001010107810 */ /* 0x000fe40007ffe0ff */
[----:B------:R-:W-:Y:S02]  /*08c0*/  IADD3 R17, PT, PT, R17, 0x10, RZ ;  /* 0x0000001011117810 */ /* 0x000fe40007ffe0ff */
[----:B------:R-:W-:Y:S01]  /*08d0*/  IADD3 R7, PT, PT, R7, 0x10, RZ ;  /* 0x0000001007077810 */ /* 0x000fe20007ffe0ff */
[----:B---3--:R-:W-:Y:S04]  /*08e0*/  STS [R5], R27 ;  /* 0x0000001b05007388 */ /* 0x008fe80000000800 */
[----:B----4-:R-:W-:Y:S01]  /*08f0*/  STS [R6], R15 ;  /* 0x0000000f06007388 */ /* 0x010fe20000000800 */
[----:B------:R-:W-:Y:S06]  /*0900*/  BAR.SYNC.DEFER_BLOCKING 0x0 ;  /* 0x0000000000007b1d */ /* 0x000fec0000010000 */
[----:B------:R-:W-:Y:S04]  /*0910*/  LDS R9, [R4] ;  /* 0x0000000004097984 */ /* 0x000fe80000000800 */
[----:B------:R-:W0:Y:S04]  /*0920*/  LDS.128 R12, [R2] ;  /* 0x00000000020c7984 */ /* 0x000e280000000c00 */
[----:B------:R-:W1:Y:S04]  /*0930*/  LDS R11, [R4+0x10] ;  /* 0x00001000040b7984 */ /* 0x000e680000000800 */
[----:B------:R-:W2:Y:S04]  /*0940*/  LDS R10, [R4+0x20] ;  /* 0x00002000040a7984 */ /* 0x000ea80000000800 */
[----:B------:R-:W3:Y:S01]  /*0950*/  LDS R25, [R4+0x30] ;  /* 0x0000300004197984 */ /* 0x000ee20000000800 */
[----:B0-----:R-:W-:-:S04]  /*0960*/  FFMA R12, R12, R9, R29 ;  /* 0x000000090c0c7223 */ /* 0x001fc8000000001d */
[----:B-1----:R-:W-:-:S04]  /*0970*/  FFMA R11, R11, R13, R12 ;  /* 0x0000000d0b0b7223 */ /* 0x002fc8000000000c */
[----:B--2---:R-:W-:-:S04]  /*0980*/  FFMA R10, R10, R14, R11 ;  /* 0x0000000e0a0a7223 */ /* 0x004fc8000000000b */
[----:B---3--:R-:W-:Y:S01]  /*0990*/  FFMA R15, R25, R15, R10 ;  /* 0x0000000f190f7223 */ /* 0x008fe2000000000a */
[----:B------:R-:W-:Y:S06]  /*09a0*/  BAR.SYNC.DEFER_BLOCKING 0x0 ;  /* 0x0000000000007b1d */ /* 0x000fec0000010000 */
[----:B------:R-:W-:Y:S05]  /*09b0*/  BRA.U UP1, `(.L_x_2) ;  /* 0xfffffff9015c7547 */ /* 0x000fea000b83ffff */
.L_x_1:
[----:B------:R-:W-:Y:S05]  /*09c0*/  BRA.U !UP0, `(.L_x_0) ;  /* 0x0000000108a07547 */ /* 0x000fea000b800000 */
[----:B------:R-:W0:Y:S01]  /*09d0*/  LDC R7, c[0x0][0x3a0] ;  /* 0x0000e800ff077b82 */ /* 0x000e220000000800 */
[----:B------:R-:W1:Y:S01]  /*09e0*/  LDCU UR4, c[0x0][0x3a0] ;  /* 0x00007400ff0477ac */ /* 0x000e620008000800 */
[C---:B------:R-:W-:Y:S01]  /*09f0*/  LEA R18, R23.reuse, R18, 0x2 ;  /* 0x0000001217127211 */ /* 0x040fe200078e10ff */
[----:B------:R-:W-:Y:S01]  /*0a00*/  IMAD R19, R23, 0x4, R19 ;  /* 0x0000000417137824 */ /* 0x000fe200078e0213 */
[----:B------:R-:W2:Y:S03]  /*0a10*/  LDCU.64 UR12, c[0x0][0x398] ;  /* 0x00007300ff0c77ac */ /* 0x000ea60008000a00 */
[----:B------:R-:W-:Y:S01]  /*0a20*/  IMAD R21, R3, UR8, R18 ;  /* 0x0000000803157c24 */ /* 0x000fe2000f8e0212 */
[----:B------:R-:W-:Y:S01]  /*0a30*/  UIADD3 UR7, UPT, UPT, -UR7, URZ, URZ ;  /* 0x000000ff07077290 */ /* 0x000fe2000fffe1ff */
[----:B-1----:R-:W-:-:S11]  /*0a40*/  IMAD R14, R19, UR4, R0 ;  /* 0x00000004130e7c24 */ /* 0x002fd6000f8e0200 */
.L_x_3:
[----:B--2---:R-:W-:Y:S01]  /*0a50*/  ISETP.GE.AND P0, PT, R18, UR13, PT ;  /* 0x0000000d12007c0c */ /* 0x004fe2000bf06270 */
[----:B------:R-:W-:Y:S01]  /*0a60*/  HFMA2 R20, -RZ, RZ, 0, 0 ;  /* 0x00000000ff147431 */ /* 0x000fe200000001ff */
[----:B------:R-:W-:Y:S02]  /*0a70*/  ISETP.GE.AND P1, PT, R19, UR13, PT ;  /* 0x0000000d13007c0c */ /* 0x000fe4000bf26270 */
[----:B------:R-:W-:Y:S02]  /*0a80*/  ISETP.GE.OR P0, PT, R3, UR12, P0 ;  /* 0x0000000c03007c0c */ /* 0x000fe40008706670 */
[----:B0-----:R-:W-:Y:S02]  /*0a90*/  ISETP.GE.OR P1, PT, R0, R7, P1 ;  /* 0x000000070000720c */ /* 0x001fe40000f26670 */
[----:B------:R-:W-:-:S09]  /*0aa0*/  MOV R23, RZ ;  /* 0x000000ff00177202 */ /* 0x000fd20000000f00 */
[----:B------:R-:W0:Y:S08]  /*0ab0*/  @!P0 LDC.64 R12, c[0x0][0x380] ;  /* 0x0000e000ff0c8b82 */ /* 0x000e300000000a00 */
[----:B------:R-:W1:Y:S01]  /*0ac0*/  @!P1 LDC.64 R8, c[0x0][0x388] ;  /* 0x0000e200ff089b82 */ /* 0x000e620000000a00 */
[----:B0-----:R-:W-:-:S05]  /*0ad0*/  @!P0 IMAD.WIDE R12, R21, 0x4, R12 ;  /* 0x00000004150c8825 */ /* 0x001fca00078e020c */
[----:B------:R-:W2:Y:S01]  /*0ae0*/  @!P0 LDG.E R20, desc[UR10][R12.64] ;  /* 0x0000000a0c148981 */ /* 0x000ea2000c1e1900 */
[----:B-1----:R-:W-:-:S05]  /*0af0*/  @!P1 IMAD.WIDE R16, R14, 0x4, R8 ;  /* 0x000000040e109825 */ /* 0x002fca00078e0208 */
[----:B------:R-:W3:Y:S01]  /*0b00*/  @!P1 LDG.E R23, desc[UR10][R16.64] ;  /* 0x0000000a10179981 */ /* 0x000ee2000c1e1900 */
[----:B------:R-:W-:-:S04]  /*0b10*/  UIADD3 UR7, UPT, UPT, UR7, 0x1, URZ ;  /* 0x0000000107077890 */ /* 0x000fc8000fffe0ff */
[----:B------:R-:W-:Y:S01]  /*0b20*/  UISETP.NE.AND UP0, UPT, UR7, URZ, UPT ;  /* 0x000000ff0700728c */ /* 0x000fe2000bf05270 */
[----:B------:R-:W-:Y:S01]  /*0b30*/  VIADD R19, R19, 0x4 ;  /* 0x0000000413137836 */ /* 0x000fe20000000000 */
[----:B------:R-:W-:Y:S02]  /*0b40*/  IADD3 R18, PT, PT, R18, 0x4, RZ ;  /* 0x0000000412127810 */ /* 0x000fe40007ffe0ff */
[----:B------:R-:W-:Y:S02]  /*0b50*/  IADD3 R21, PT, PT, R21, 0x4, RZ ;  /* 0x0000000415157810 */ /* 0x000fe40007ffe0ff */
[----:B------:R-:W-:Y:S01]  /*0b60*/  LEA R14, R7, R14, 0x2 ;  /* 0x0000000e070e7211 */ /* 0x000fe200078e10ff */
[----:B--2---:R-:W-:Y:S04]  /*0b70*/  STS [R5], R20 ;  /* 0x0000001405007388 */ /* 0x004fe80000000800 */
[----:B---3--:R-:W-:Y:S01]  /*0b80*/  STS [R6], R23 ;  /* 0x0000001706007388 */ /* 0x008fe20000000800 */
        /* <DEDUP_REMOVED lines=12> */
.L_x_0:
[----:B------:R-:W0:Y:S01]  /*0c50*/  LDCU UR4, c[0x0][0x3a0] ;  /* 0x00007400ff0477ac */ /* 0x000e220008000800 */
[----:B------:R-:W1:Y:S01]  /*0c60*/  LDCU UR5, c[0x0][0x398] ;  /* 0x00007300ff0577ac */ /* 0x000e620008000800 */
[----:B0-----:R-:W-:-:S04]  /*0c70*/  ISETP.GE.AND P0, PT, R0, UR4, PT ;  /* 0x0000000400007c0c */ /* 0x001fc8000bf06270 */
[----:B-1----:R-:W-:-:S13]  /*0c80*/  ISETP.GE.OR P0, PT, R3, UR5, P0 ;  /* 0x0000000503007c0c */ /* 0x002fda0008706670 */
[----:B------:R-:W-:Y:S05]  /*0c90*/  @P0 EXIT ;  /* 0x000000000000094d */ /* 0x000fea0003800000 */
[----:B------:R-:W0:Y:S01]  /*0ca0*/  LDC.64 R4, c[0x0][0x390] ;  /* 0x0000e400ff047b82 */ /* 0x000e220000000a00 */
[----:B------:R-:W-:-:S04]  /*0cb0*/  IMAD R3, R3, UR4, R0 ;  /* 0x0000000403037c24 */ /* 0x000fc8000f8e0200 */
[----:B0-----:R-:W-:-:S05]  /*0cc0*/  IMAD.WIDE.U32 R2, R3, 0x4, R4 ;  /* 0x0000000403027825 */ /* 0x001fca00078e0004 */
[----:B------:R-:W-:Y:S01]  /*0cd0*/  STG.E desc[UR10][R2.64], R15 ;  /* 0x0000000f02007986 */ /* 0x000fe2000c10190a */
[----:B------:R-:W-:Y:S05]  /*0ce0*/  EXIT ;  /* 0x000000000000794d */ /* 0x000fea0003800000 */
.L_x_4:
[----:B------:R-:W-:-:S00]  /*0cf0*/  BRA `(.L_x_4) ;  /* 0xfffffffc00fc7947 */ /* 0x000fc0000383ffff */
[----:B------:R-:W-:-:S00]  /*0d00*/  NOP ;  /* 0x0000000000007918 */ /* 0x000fc00000000000 */
[----:B------:R-:W-:-:S00]  /*0d10*/  NOP ;  /* 0x0000000000007918 */ /* 0x000fc00000000000 */
[----:B------:R-:W-:-:S00]  /*0d20*/  NOP ;  /* 0x0000000000007918 */ /* 0x000fc00000000000 */
[----:B------:R-:W-:-:S00]  /*0d30*/  NOP ;  /* 0x0000000000007918 */ /* 0x000fc00000000000 */
[----:B------:R-:W-:-:S00]  /*0d40*/  NOP ;  /* 0x0000000000007918 */ /* 0x000fc00000000000 */
[----:B------:R-:W-:-:S00]  /*0d50*/  NOP ;  /* 0x0000000000007918 */ /* 0x000fc00000000000 */
[----:B------:R-:W-:-:S00]  /*0d60*/  NOP ;  /* 0x0000000000007918 */ /* 0x000fc00000000000 */
[----:B------:R-:W-:-:S00]  /*0d70*/  NOP ;  /* 0x0000000000007918 */ /* 0x000fc00000000000 */
.L_x_5:


//--------------------- .nv.shared._Z17tiledMatMulKernelPfS_S_iii --------------------------
	.section	.nv.shared._Z17tiledMatMulKernelPfS_S_iii,"aw",@nobits
	.sectionflags	@""
	.align	4
.nv.shared._Z17tiledMatMulKernelPfS_S_iii:
	.zero		1152


//--------------------- .nv.shared.reserved.0     --------------------------
	.section	.nv.shared.reserved.0,"aw",@nobits
	.weak		__nv_reservedSMEM_offset_0_alias
	.size		__nv_reservedSMEM_offset_0_alias, 0, 64
	.other		__nv_reservedSMEM_offset_0_alias,@"STO_CUDA_RESERVED_SHARED STV_DEFAULT"
__nv_reservedSMEM_offset_0_alias:
	.zero		0
	.zero		64


//--------------------- .nv.constant0._Z17tiledMatMulKernelPfS_S_iii --------------------------
	.section	.nv.constant0._Z17tiledMatMulKernelPfS_S_iii,"a",@progbits
	.sectionflags	@""
	.align	4
.nv.constant0._Z17tiledMatMulKernelPfS_S_iii:
	.zero		932


//--------------------- SYMBOLS --------------------------

	.type		.nv.reservedSmem.offset0,@object
	.size		.nv.reservedSmem.offset0,0x4
	.type		.nv.reservedSmem.cap,@object
	.size		.nv.reservedSmem.cap,0x4
